//
// Generated by NVIDIA NVVM Compiler
//
// Compiler Build ID: CL-36424714
// Cuda compilation tools, release 13.0, V13.0.88
// Based on NVVM 20.0.0
//

.version 9.0
.target sm_100
.address_size 64

	// .globl	_Z11computeStepPfi

.visible .entry _Z11computeStepPfi(
	.param .u64 .ptr .align 1 _Z11computeStepPfi_param_0,
	.param .u32 _Z11computeStepPfi_param_1
)
{
	.reg .pred 	%p<2>;
	.reg .b32 	%r<6>;
	.reg .b32 	%f<3>;
	.reg .b64 	%rd<5>;

	ld.param.u64 	%rd1, [_Z11computeStepPfi_param_0];
	ld.param.u32 	%r2, [_Z11computeStepPfi_param_1];
	mov.u32 	%r3, %ctaid.x;
	mov.u32 	%r4, %ntid.x;
	mov.u32 	%r5, %tid.x;
	mad.lo.s32 	%r1, %r3, %r4, %r5;
	setp.ge.s32 	%p1, %r1, %r2;
	@%p1 bra 	$L__BB0_2;
	cvta.to.global.u64 	%rd2, %rd1;
	mul.wide.s32 	%rd3, %r1, 4;
	add.s64 	%rd4, %rd2, %rd3;
	ld.global.f32 	%f1, [%rd4];
	fma.rn.f32 	%f2, %f1, 0f3F000000, 0f3F800000;
	st.global.f32 	[%rd4], %f2;
$L__BB0_2:
	ret;

}
	// .globl	_Z29stream_ordered_memory_examplev
.visible .entry _Z29stream_ordered_memory_examplev()
{


	ret;

}
	// .globl	_Z11tma_examplev
.visible .entry _Z11tma_examplev()
{


	ret;

}


// ===== COMPILED SASS (sm_100) =====

	.target	sm_100

	.elftype	@"ET_EXEC"


//--------------------- .note.nv.tkinfo           --------------------------
	.section	.note.nv.tkinfo,"",@"SHT_NOTE"
	.sectionflags	@"SHF_NOTE_NV_TKINFO"
	.tkinfo
        /*0018*/ 	.word	0x00000002
        /*0030*/ 	.string	""
        /*0030*/ 	.string	"ptxas"
        /*0030*/ 	.string	"Cuda compilation tools, release 13.0, V13.0.88"
        /*0030*/ 	.string	"Build cuda_13.0.r13.0/compiler.36424714_0"
        /*0030*/ 	.string	"-arch sm_100 -m 64 "



//--------------------- .note.nv.cuinfo           --------------------------
	.section	.note.nv.cuinfo,"",@"SHT_NOTE"
	.sectionflags	@"SHF_NOTE_NV_CUINFO"
        /*0018*/ 	.short	0x0002
        /*001a*/ 	.short	0x0064
        /*001c*/ 	.short	0x0082
	.zero		2


//--------------------- .nv.info                  --------------------------
	.section	.nv.info,"",@"SHT_CUDA_INFO"
	.align	4


	//----- nvinfo : EIATTR_REGCOUNT
	.align		4
        /*0000*/ 	.byte	0x04, 0x2f
        /*0002*/ 	.short	(.L_1 - .L_0)
	.align		4
.L_0:
        /*0004*/ 	.word	index@(_Z11computeStepPfi)
        /*0008*/ 	.word	0x00000008


	//----- nvinfo : EIATTR_FRAME_SIZE
	.align		4
.L_1:
        /*000c*/ 	.byte	0x04, 0x11
        /*000e*/ 	.short	(.L_3 - .L_2)
	.align		4
.L_2:
        /*0010*/ 	.word	index@(_Z11computeStepPfi)
        /*0014*/ 	.word	0x00000000


	//----- nvinfo : EIATTR_REGCOUNT
	.align		4
.L_3:
        /*0018*/ 	.byte	0x04, 0x2f
        /*001a*/ 	.short	(.L_5 - .L_4)
	.align		4
.L_4:
        /*001c*/ 	.word	index@(_Z29stream_ordered_memory_examplev)
        /*0020*/ 	.word	0x00000004


	//----- nvinfo : EIATTR_FRAME_SIZE
	.align		4
.L_5:
        /*0024*/ 	.byte	0x04, 0x11
        /*0026*/ 	.short	(.L_7 - .L_6)
	.align		4
.L_6:
        /*0028*/ 	.word	index@(_Z29stream_ordered_memory_examplev)
        /*002c*/ 	.word	0x00000000


	//----- nvinfo : EIATTR_REGCOUNT
	.align		4
.L_7:
        /*0030*/ 	.byte	0x04, 0x2f
        /*0032*/ 	.short	(.L_9 - .L_8)
	.align		4
.L_8:
        /*0034*/ 	.word	index@(_Z11tma_examplev)
        /*0038*/ 	.word	0x00000004


	//----- nvinfo : EIATTR_FRAME_SIZE
	.align		4
.L_9:
        /*003c*/ 	.byte	0x04, 0x11
        /*003e*/ 	.short	(.L_11 - .L_10)
	.align		4
.L_10:
        /*0040*/ 	.word	index@(_Z11tma_examplev)
        /*0044*/ 	.word	0x00000000


	//----- nvinfo : EIATTR_MIN_STACK_SIZE
	.align		4
.L_11:
        /*0048*/ 	.byte	0x04, 0x12
        /*004a*/ 	.short	(.L_13 - .L_12)
	.align		4
.L_12:
        /*004c*/ 	.word	index@(_Z11tma_examplev)
        /*0050*/ 	.word	0x00000000


	//----- nvinfo : EIATTR_MIN_STACK_SIZE
	.align		4
.L_13:
        /*0054*/ 	.byte	0x04, 0x12
        /*0056*/ 	.short	(.L_15 - .L_14)
	.align		4
.L_14:
        /*0058*/ 	.word	index@(_Z29stream_ordered_memory_examplev)
        /*005c*/ 	.word	0x00000000


	//----- nvinfo : EIATTR_MIN_STACK_SIZE
	.align		4
.L_15:
        /*0060*/ 	.byte	0x04, 0x12
        /*0062*/ 	.short	(.L_17 - .L_16)
	.align		4
.L_16:
        /*0064*/ 	.word	index@(_Z11computeStepPfi)
        /*0068*/ 	.word	0x00000000
.L_17:


//--------------------- .nv.compat                --------------------------
	.section	.nv.compat,"",@"SHT_CUDA_COMPAT_INFO"
	.align	4
        /*0000*/ 	.byte	0x02, 0x09, 0x00, 0x00, 0x02, 0x02, 0x01, 0x00, 0x02, 0x05, 0x05, 0x00, 0x03, 0x07, 0x01, 0x01
        /*0010*/ 	.byte	0x02, 0x03, 0x00, 0x00, 0x02, 0x06, 0x01, 0x00, 0x04, 0x0b, 0x08, 0x00, 0x09, 0x00, 0x00, 0x00
        /*0020*/ 	.byte	0x00, 0x00, 0x00, 0x00


//--------------------- .nv.info._Z11tma_examplev --------------------------
	.section	.nv.info._Z11tma_examplev,"",@"SHT_CUDA_INFO"
	.sectionflags	@""
	.align	4


	//----- nvinfo : EIATTR_CUDA_API_VERSION
	.align		4
        /*0000*/ 	.byte	0x04, 0x37
        /*0002*/ 	.short	(.L_19 - .L_18)
.L_18:
        /*0004*/ 	.word	0x00000082


	//----- nvinfo : EIATTR_SPARSE_MMA_MASK
	.align		4
.L_19:
        /*0008*/ 	.byte	0x03, 0x50
        /*000a*/ 	.short	0x0000


	//----- nvinfo : EIATTR_MAXREG_COUNT
	.align		4
        /*000c*/ 	.byte	0x03, 0x1b
        /*000e*/ 	.short	0x00ff


	//----- nvinfo : EIATTR_MERCURY_ISA_VERSION
	.align		4
        /*0010*/ 	.byte	0x03, 0x5f
        /*0012*/ 	.short	0x0101


	//----- nvinfo : EIATTR_VRC_CTA_INIT_COUNT
	.align		4
        /*0014*/ 	.byte	0x02, 0x4a
	.zero		1
	.zero		1


	//----- nvinfo : EIATTR_EXIT_INSTR_OFFSETS
	.align		4
        /*0018*/ 	.byte	0x04, 0x1c
        /*001a*/ 	.short	(.L_21 - .L_20)


	//   ....[0]....
.L_20:
        /*001c*/ 	.word	0x00000010


	//----- nvinfo : EIATTR_SW_WAR
	.align		4
.L_21:
        /*0020*/ 	.byte	0x04, 0x36
        /*0022*/ 	.short	(.L_23 - .L_22)
.L_22:
        /*0024*/ 	.word	0x00000008
.L_23:


//--------------------- .nv.info._Z29stream_ordered_memory_examplev --------------------------
	.section	.nv.info._Z29stream_ordered_memory_examplev,"",@"SHT_CUDA_INFO"
	.sectionflags	@""
	.align	4


	//----- nvinfo : EIATTR_CUDA_API_VERSION
	.align		4
        /*0000*/ 	.byte	0x04, 0x37
        /*0002*/ 	.short	(.L_25 - .L_24)
.L_24:
        /*0004*/ 	.word	0x00000082


	//----- nvinfo : EIATTR_SPARSE_MMA_MASK
	.align		4
.L_25:
        /*0008*/ 	.byte	0x03, 0x50
        /*000a*/ 	.short	0x0000


	//----- nvinfo : EIATTR_MAXREG_COUNT
	.align		4
        /*000c*/ 	.byte	0x03, 0x1b
        /*000e*/ 	.short	0x00ff


	//----- nvinfo : EIATTR_MERCURY_ISA_VERSION
	.align		4
        /*0010*/ 	.byte	0x03, 0x5f
        /*0012*/ 	.short	0x0101


	//----- nvinfo : EIATTR_VRC_CTA_INIT_COUNT
	.align		4
        /*0014*/ 	.byte	0x02, 0x4a
	.zero		1
	.zero		1


	//----- nvinfo : EIATTR_EXIT_INSTR_OFFSETS
	.align		4
        /*0018*/ 	.byte	0x04, 0x1c
        /*001a*/ 	.short	(.L_27 - .L_26)


	//   ....[0]....
.L_26:
        /*001c*/ 	.word	0x00000010


	//----- nvinfo : EIATTR_SW_WAR
	.align		4
.L_27:
        /*0020*/ 	.byte	0x04, 0x36
        /*0022*/ 	.short	(.L_29 - .L_28)
.L_28:
        /*0024*/ 	.word	0x00000008
.L_29:


//--------------------- .nv.info._Z11computeStepPfi --------------------------
	.section	.nv.info._Z11computeStepPfi,"",@"SHT_CUDA_INFO"
	.sectionflags	@""
	.align	4


	//----- nvinfo : EIATTR_CUDA_API_VERSION
	.align		4
        /*0000*/ 	.byte	0x04, 0x37
        /*0002*/ 	.short	(.L_31 - .L_30)
.L_30:
        /*0004*/ 	.word	0x00000082


	//----- nvinfo : EIATTR_KPARAM_INFO
	.align		4
.L_31:
        /*0008*/ 	.byte	0x04, 0x17
        /*000a*/ 	.short	(.L_33 - .L_32)
.L_32:
        /*000c*/ 	.word	0x00000000
        /*0010*/ 	.short	0x0001
        /*0012*/ 	.short	0x0008
        /*0014*/ 	.byte	0x00, 0xf0, 0x11, 0x00


	//----- nvinfo : EIATTR_KPARAM_INFO
	.align		4
.L_33:
        /*0018*/ 	.byte	0x04, 0x17
        /*001a*/ 	.short	(.L_35 - .L_34)
.L_34:
        /*001c*/ 	.word	0x00000000
        /*0020*/ 	.short	0x0000
        /*0022*/ 	.short	0x0000
        /*0024*/ 	.byte	0x00, 0xf5, 0x21, 0x00


	//----- nvinfo : EIATTR_SPARSE_MMA_MASK
	.align		4
.L_35:
        /*0028*/ 	.byte	0x03, 0x50
        /*002a*/ 	.short	0x0000


	//----- nvinfo : EIATTR_MAXREG_COUNT
	.align		4
        /*002c*/ 	.byte	0x03, 0x1b
        /*002e*/ 	.short	0x00ff


	//----- nvinfo : EIATTR_MERCURY_ISA_VERSION
	.align		4
        /*0030*/ 	.byte	0x03, 0x5f
        /*0032*/ 	.short	0x0101


	//----- nvinfo : EIATTR_VRC_CTA_INIT_COUNT
	.align		4
        /*0034*/ 	.byte	0x02, 0x4a
	.zero		1
	.zero		1


	//----- nvinfo : EIATTR_EXIT_INSTR_OFFSETS
	.align		4
        /*0038*/ 	.byte	0x04, 0x1c
        /*003a*/ 	.short	(.L_37 - .L_36)


	//   ....[0]....
.L_36:
        /*003c*/ 	.word	0x00000070


	//   ....[1]....
        /*0040*/ 	.word	0x000000f0


	//----- nvinfo : EIATTR_CBANK_PARAM_SIZE
	.align		4
.L_37:
        /*0044*/ 	.byte	0x03, 0x19
        /*0046*/ 	.short	0x000c


	//----- nvinfo : EIATTR_PARAM_CBANK
	.align		4
        /*0048*/ 	.byte	0x04, 0x0a
        /*004a*/ 	.short	(.L_39 - .L_38)
	.align		4
.L_38:
        /*004c*/ 	.word	index@(.nv.constant0._Z11computeStepPfi)
        /*0050*/ 	.short	0x0380
        /*0052*/ 	.short	0x000c


	//----- nvinfo : EIATTR_SW_WAR
	.align		4
.L_39:
        /*0054*/ 	.byte	0x04, 0x36
        /*0056*/ 	.short	(.L_41 - .L_40)
.L_40:
        /*0058*/ 	.word	0x00000008
.L_41:


//--------------------- .nv.callgraph             --------------------------
	.section	.nv.callgraph,"",@"SHT_CUDA_CALLGRAPH"
	.align	4
	.sectionentsize	8
	.align		4
        /*0000*/ 	.word	0x00000000
	.align		4
        /*0004*/ 	.word	0xffffffff
	.align		4
        /*0008*/ 	.word	0x00000000
	.align		4
        /*000c*/ 	.word	0xfffffffe
	.align		4
        /*0010*/ 	.word	0x00000000
	.align		4
        /*0014*/ 	.word	0xfffffffd
	.align		4
        /*0018*/ 	.word	0x00000000
	.align		4
        /*001c*/ 	.word	0xfffffffc


//--------------------- .text._Z11tma_examplev    --------------------------
	.section	.text._Z11tma_examplev,"ax",@progbits
	.align	128
        .global         _Z11tma_examplev
        .type           _Z11tma_examplev,@function
        .size           _Z11tma_examplev,(.L_x_3 - _Z11tma_examplev)
        .other          _Z11tma_examplev,@"STO_CUDA_ENTRY STV_DEFAULT"
_Z11tma_examplev:
.text._Z11tma_examplev:
[----:B------:R-:W-:Y:S01]  /*0000*/  LDC R1, c[0x0][0x37c] ;  /* 0x0000df00ff017b82 */ /* 0x000fe20000000800 */
[----:B------:R-:W-:Y:S05]  /*0010*/  EXIT ;  /* 0x000000000000794d */ /* 0x000fea0003800000 */
.L_x_0:
[----:B------:R-:W-:-:S00]  /*0020*/  BRA `(.L_x_0) ;  /* 0xfffffffc00fc7947 */ /* 0x000fc0000383ffff */
[----:B------:R-:W-:-:S00]  /*0030*/  NOP ;  /* 0x0000000000007918 */ /* 0x000fc00000000000 */
        /* <DEDUP_REMOVED lines=12> */
.L_x_3:


//--------------------- .text._Z29stream_ordered_memory_examplev --------------------------
	.section	.text._Z29stream_ordered_memory_examplev,"ax",@progbits
	.align	128
        .global         _Z29stream_ordered_memory_examplev
        .type           _Z29stream_ordered_memory_examplev,@function
        .size           _Z29stream_ordered_memory_examplev,(.L_x_4 - _Z29stream_ordered_memory_examplev)
        .other          _Z29stream_ordered_memory_examplev,@"STO_CUDA_ENTRY STV_DEFAULT"
_Z29stream_ordered_memory_examplev:
.text._Z29stream_ordered_memory_examplev:
[----:B------:R-:W-:Y:S01]  /*0000*/  LDC R1, c[0x0][0x37c] ;  /* 0x0000df00ff017b82 */ /* 0x000fe20000000800 */
[----:B------:R-:W-:Y:S05]  /*0010*/  EXIT ;  /* 0x000000000000794d */ /* 0x000fea0003800000 */
.L_x_1:
        /* <DEDUP_REMOVED lines=14> */
.L_x_4:


//--------------------- .text._Z11computeStepPfi  --------------------------
	.section	.text._Z11computeStepPfi,"ax",@progbits
	.align	128
        .global         _Z11computeStepPfi
        .type           _Z11computeStepPfi,@function
        .size           _Z11computeStepPfi,(.L_x_5 - _Z11computeStepPfi)
        .other          _Z11computeStepPfi,@"STO_CUDA_ENTRY STV_DEFAULT"
_Z11computeStepPfi:
.text._Z11computeStepPfi:
[----:B------:R-:W-:Y:S01]  /*0000*/  LDC R1, c[0x0][0x37c] ;  /* 0x0000df00ff017b82 */ /* 0x000fe20000000800 */
[----:B------:R-:W0:Y:S07]  /*0010*/  S2R R0, SR_TID.X ;  /* 0x0000000000007919 */ /* 0x000e2e0000002100 */
[----:B------:R-:W0:Y:S01]  /*0020*/  S2UR UR4, SR_CTAID.X ;  /* 0x00000000000479c3 */ /* 0x000e220000002500 */
[----:B------:R-:W1:Y:S07]  /*0030*/  LDCU UR5, c[0x0][0x388] ;  /* 0x00007100ff0577ac */ /* 0x000e6e0008000800 */
[----:B------:R-:W0:Y:S02]  /*0040*/  LDC R5, c[0x0][0x360] ;  /* 0x0000d800ff057b82 */ /* 0x000e240000000800 */
[----:B0-----:R-:W-:-:S05]  /*0050*/  IMAD R5, R5, UR4, R0 ;  /* 0x0000000405057c24 */ /* 0x001fca000f8e0200 */
[----:B-1----:R-:W-:-:S13]  /*0060*/  ISETP.GE.AND P0, PT, R5, UR5, PT ;  /* 0x0000000505007c0c */ /* 0x002fda000bf06270 */
[----:B------:R-:W-:Y:S05]  /*0070*/  @P0 EXIT ;  /* 0x000000000000094d */ /* 0x000fea0003800000 */
[----:B------:R-:W0:Y:S01]  /*0080*/  LDC.64 R2, c[0x0][0x380] ;  /* 0x0000e000ff027b82 */ /* 0x000e220000000a00 */
[----:B------:R-:W1:Y:S01]  /*0090*/  LDCU.64 UR4, c[0x0][0x358] ;  /* 0x00006b00ff0477ac */ /* 0x000e620008000a00 */
[----:B0-----:R-:W-:-:S05]  /*00a0*/  IMAD.WIDE R2, R5, 0x4, R2 ;  /* 0x0000000405027825 */ /* 0x001fca00078e0202 */
[----:B-1----:R-:W2:Y:S01]  /*00b0*/  LDG.E R0, desc[UR4][R2.64] ;  /* 0x0000000402007981 */ /* 0x002ea2000c1e1900 */
[----:B------:R-:W-:-:S05]  /*00c0*/  HFMA2 R5, -RZ, RZ, 1.75, 0 ;  /* 0x3f000000ff057431 */ /* 0x000fca00000001ff */
[----:B--2---:R-:W-:-:S05]  /*00d0*/  FFMA R5, R0, R5, 1 ;  /* 0x3f80000000057423 */ /* 0x004fca0000000005 */
[----:B------:R-:W-:Y:S01]  /*00e0*/  STG.E desc[UR4][R2.64], R5 ;  /* 0x0000000502007986 */ /* 0x000fe2000c101904 */
[----:B------:R-:W-:Y:S05]  /*00f0*/  EXIT ;  /* 0x000000000000794d */ /* 0x000fea0003800000 */
.L_x_2:
        /* <DEDUP_REMOVED lines=16> */
.L_x_5:


//--------------------- .nv.shared.reserved.0     --------------------------
	.section	.nv.shared.reserved.0,"aw",@nobits
	.weak		__nv_reservedSMEM_offset_0_alias
	.size		__nv_reservedSMEM_offset_0_alias, 0, 64
	.other		__nv_reservedSMEM_offset_0_alias,@"STO_CUDA_RESERVED_SHARED STV_DEFAULT"
__nv_reservedSMEM_offset_0_alias:
	.zero		0
	.zero		64


//--------------------- .nv.constant0._Z11tma_examplev --------------------------
	.section	.nv.constant0._Z11tma_examplev,"a",@progbits
	.sectionflags	@""
	.align	4
.nv.constant0._Z11tma_examplev:
	.zero		896


//--------------------- .nv.constant0._Z29stream_ordered_memory_examplev --------------------------
	.section	.nv.constant0._Z29stream_ordered_memory_examplev,"a",@progbits
	.sectionflags	@""
	.align	4
.nv.constant0._Z29stream_ordered_memory_examplev:
	.zero		896


//--------------------- .nv.constant0._Z11computeStepPfi --------------------------
	.section	.nv.constant0._Z11computeStepPfi,"a",@progbits
	.sectionflags	@""
	.align	4
.nv.constant0._Z11computeStepPfi:
	.zero		908


//--------------------- SYMBOLS --------------------------

	.type		.nv.reservedSmem.offset0,@object
	.size		.nv.reservedSmem.offset0,0x4
